//
// Generated by NVIDIA NVVM Compiler
//
// Compiler Build ID: CL-36424714
// Cuda compilation tools, release 13.0, V13.0.88
// Based on NVVM 20.0.0
//

.version 9.0
.target sm_100
.address_size 64

	// .globl	_Z11add_complexPiS_S_

.visible .entry _Z11add_complexPiS_S_(
	.param .u64 .ptr .align 1 _Z11add_complexPiS_S__param_0,
	.param .u64 .ptr .align 1 _Z11add_complexPiS_S__param_1,
	.param .u64 .ptr .align 1 _Z11add_complexPiS_S__param_2
)
{
	.reg .pred 	%p<3>;
	.reg .b32 	%r<13>;
	.reg .b64 	%rd<11>;

	ld.param.u64 	%rd4, [_Z11add_complexPiS_S__param_0];
	ld.param.u64 	%rd5, [_Z11add_complexPiS_S__param_1];
	ld.param.u64 	%rd6, [_Z11add_complexPiS_S__param_2];
	mov.u32 	%r6, %ctaid.x;
	mov.u32 	%r1, %ntid.x;
	mov.u32 	%r7, %tid.x;
	mad.lo.s32 	%r12, %r6, %r1, %r7;
	setp.gt.s32 	%p1, %r12, 2047;
	@%p1 bra 	$L__BB0_3;
	mov.u32 	%r8, %nctaid.x;
	mul.lo.s32 	%r3, %r1, %r8;
	cvta.to.global.u64 	%rd1, %rd4;
	cvta.to.global.u64 	%rd2, %rd5;
	cvta.to.global.u64 	%rd3, %rd6;
$L__BB0_2:
	mul.wide.s32 	%rd7, %r12, 4;
	add.s64 	%rd8, %rd1, %rd7;
	ld.global.u32 	%r9, [%rd8];
	add.s64 	%rd9, %rd2, %rd7;
	ld.global.u32 	%r10, [%rd9];
	add.s32 	%r11, %r10, %r9;
	add.s64 	%rd10, %rd3, %rd7;
	st.global.u32 	[%rd10], %r11;
	add.s32 	%r12, %r12, %r3;
	setp.lt.s32 	%p2, %r12, 2048;
	@%p2 bra 	$L__BB0_2;
$L__BB0_3:
	ret;

}


// ===== COMPILED SASS (sm_100) =====

	.target	sm_100

	.elftype	@"ET_EXEC"


//--------------------- .note.nv.tkinfo           --------------------------
	.section	.note.nv.tkinfo,"",@"SHT_NOTE"
	.sectionflags	@"SHF_NOTE_NV_TKINFO"
	.tkinfo
        /*0018*/ 	.word	0x00000002
        /*0030*/ 	.string	""
        /*0030*/ 	.string	"ptxas"
        /*0030*/ 	.string	"Cuda compilation tools, release 13.0, V13.0.88"
        /*0030*/ 	.string	"Build cuda_13.0.r13.0/compiler.36424714_0"
        /*0030*/ 	.string	"-arch sm_100 -m 64 "



//--------------------- .note.nv.cuinfo           --------------------------
	.section	.note.nv.cuinfo,"",@"SHT_NOTE"
	.sectionflags	@"SHF_NOTE_NV_CUINFO"
        /*0018*/ 	.short	0x0002
        /*001a*/ 	.short	0x0064
        /*001c*/ 	.short	0x0082
	.zero		2


//--------------------- .nv.info                  --------------------------
	.section	.nv.info,"",@"SHT_CUDA_INFO"
	.align	4


	//----- nvinfo : EIATTR_REGCOUNT
	.align		4
        /*0000*/ 	.byte	0x04, 0x2f
        /*0002*/ 	.short	(.L_1 - .L_0)
	.align		4
.L_0:
        /*0004*/ 	.word	index@(_Z11add_complexPiS_S_)
        /*0008*/ 	.word	0x00000014


	//----- nvinfo : EIATTR_FRAME_SIZE
	.align		4
.L_1:
        /*000c*/ 	.byte	0x04, 0x11
        /*000e*/ 	.short	(.L_3 - .L_2)
	.align		4
.L_2:
        /*0010*/ 	.word	index@(_Z11add_complexPiS_S_)
        /*0014*/ 	.word	0x00000000


	//----- nvinfo : EIATTR_MIN_STACK_SIZE
	.align		4
.L_3:
        /*0018*/ 	.byte	0x04, 0x12
        /*001a*/ 	.short	(.L_5 - .L_4)
	.align		4
.L_4:
        /*001c*/ 	.word	index@(_Z11add_complexPiS_S_)
        /*0020*/ 	.word	0x00000000
.L_5:


//--------------------- .nv.compat                --------------------------
	.section	.nv.compat,"",@"SHT_CUDA_COMPAT_INFO"
	.align	4
        /*0000*/ 	.byte	0x02, 0x09, 0x00, 0x00, 0x02, 0x02, 0x01, 0x00, 0x02, 0x05, 0x05, 0x00, 0x03, 0x07, 0x01, 0x01
        /*0010*/ 	.byte	0x02, 0x03, 0x00, 0x00, 0x02, 0x06, 0x01, 0x00, 0x04, 0x0b, 0x08, 0x00, 0x09, 0x00, 0x00, 0x00
        /*0020*/ 	.byte	0x00, 0x00, 0x00, 0x00


//--------------------- .nv.info._Z11add_complexPiS_S_ --------------------------
	.section	.nv.info._Z11add_complexPiS_S_,"",@"SHT_CUDA_INFO"
	.sectionflags	@""
	.align	4


	//----- nvinfo : EIATTR_CUDA_API_VERSION
	.align		4
        /*0000*/ 	.byte	0x04, 0x37
        /*0002*/ 	.short	(.L_7 - .L_6)
.L_6:
        /*0004*/ 	.word	0x00000082


	//----- nvinfo : EIATTR_KPARAM_INFO
	.align		4
.L_7:
        /*0008*/ 	.byte	0x04, 0x17
        /*000a*/ 	.short	(.L_9 - .L_8)
.L_8:
        /*000c*/ 	.word	0x00000000
        /*0010*/ 	.short	0x0002
        /*0012*/ 	.short	0x0010
        /*0014*/ 	.byte	0x00, 0xf5, 0x21, 0x00


	//----- nvinfo : EIATTR_KPARAM_INFO
	.align		4
.L_9:
        /*0018*/ 	.byte	0x04, 0x17
        /*001a*/ 	.short	(.L_11 - .L_10)
.L_10:
        /*001c*/ 	.word	0x00000000
        /*0020*/ 	.short	0x0001
        /*0022*/ 	.short	0x0008
        /*0024*/ 	.byte	0x00, 0xf5, 0x21, 0x00


	//----- nvinfo : EIATTR_KPARAM_INFO
	.align		4
.L_11:
        /*0028*/ 	.byte	0x04, 0x17
        /*002a*/ 	.short	(.L_13 - .L_12)
.L_12:
        /*002c*/ 	.word	0x00000000
        /*0030*/ 	.short	0x0000
        /*0032*/ 	.short	0x0000
        /*0034*/ 	.byte	0x00, 0xf5, 0x21, 0x00


	//----- nvinfo : EIATTR_SPARSE_MMA_MASK
	.align		4
.L_13:
        /*0038*/ 	.byte	0x03, 0x50
        /*003a*/ 	.short	0x0000


	//----- nvinfo : EIATTR_MAXREG_COUNT
	.align		4
        /*003c*/ 	.byte	0x03, 0x1b
        /*003e*/ 	.short	0x00ff


	//----- nvinfo : EIATTR_MERCURY_ISA_VERSION
	.align		4
        /*0040*/ 	.byte	0x03, 0x5f
        /*0042*/ 	.short	0x0101


	//----- nvinfo : EIATTR_VRC_CTA_INIT_COUNT
	.align		4
        /*0044*/ 	.byte	0x02, 0x4a
	.zero		1
	.zero		1


	//----- nvinfo : EIATTR_EXIT_INSTR_OFFSETS
	.align		4
        /*0048*/ 	.byte	0x04, 0x1c
        /*004a*/ 	.short	(.L_15 - .L_14)


	//   ....[0]....
.L_14:
        /*004c*/ 	.word	0x00000060


	//   ....[1]....
        /*0050*/ 	.word	0x00000170


	//----- nvinfo : EIATTR_CRS_STACK_SIZE
	.align		4
.L_15:
        /*0054*/ 	.byte	0x04, 0x1e
        /*0056*/ 	.short	(.L_17 - .L_16)
.L_16:
        /*0058*/ 	.word	0x00000000


	//----- nvinfo : EIATTR_CBANK_PARAM_SIZE
	.align		4
.L_17:
        /*005c*/ 	.byte	0x03, 0x19
        /*005e*/ 	.short	0x0018


	//----- nvinfo : EIATTR_PARAM_CBANK
	.align		4
        /*0060*/ 	.byte	0x04, 0x0a
        /*0062*/ 	.short	(.L_19 - .L_18)
	.align		4
.L_18:
        /*0064*/ 	.word	index@(.nv.constant0._Z11add_complexPiS_S_)
        /*0068*/ 	.short	0x0380
        /*006a*/ 	.short	0x0018


	//----- nvinfo : EIATTR_SW_WAR
	.align		4
.L_19:
        /*006c*/ 	.byte	0x04, 0x36
        /*006e*/ 	.short	(.L_21 - .L_20)
.L_20:
        /*0070*/ 	.word	0x00000008
.L_21:


//--------------------- .nv.callgraph             --------------------------
	.section	.nv.callgraph,"",@"SHT_CUDA_CALLGRAPH"
	.align	4
	.sectionentsize	8
	.align		4
        /*0000*/ 	.word	0x00000000
	.align		4
        /*0004*/ 	.word	0xffffffff
	.align		4
        /*0008*/ 	.word	0x00000000
	.align		4
        /*000c*/ 	.word	0xfffffffe
	.align		4
        /*0010*/ 	.word	0x00000000
	.align		4
        /*0014*/ 	.word	0xfffffffd
	.align		4
        /*0018*/ 	.word	0x00000000
	.align		4
        /*001c*/ 	.word	0xfffffffc


//--------------------- .text._Z11add_complexPiS_S_ --------------------------
	.section	.text._Z11add_complexPiS_S_,"ax",@progbits
	.align	128
        .global         _Z11add_complexPiS_S_
        .type           _Z11add_complexPiS_S_,@function
        .size           _Z11add_complexPiS_S_,(.L_x_2 - _Z11add_complexPiS_S_)
        .other          _Z11add_complexPiS_S_,@"STO_CUDA_ENTRY STV_DEFAULT"
_Z11add_complexPiS_S_:
.text._Z11add_complexPiS_S_:
[----:B------:R-:W-:Y:S01]  /*0000*/  LDC R1, c[0x0][0x37c] ;  /* 0x0000df00ff017b82 */ /* 0x000fe20000000800 */
[----:B------:R-:W0:Y:S07]  /*0010*/  S2R R0, SR_TID.X ;  /* 0x0000000000007919 */ /* 0x000e2e0000002100 */
[----:B------:R-:W0:Y:S08]  /*0020*/  S2UR UR4, SR_CTAID.X ;  /* 0x00000000000479c3 */ /* 0x000e300000002500 */
[----:B------:R-:W0:Y:S02]  /*0030*/  LDC R15, c[0x0][0x360] ;  /* 0x0000d800ff0f7b82 */ /* 0x000e240000000800 */
[----:B0-----:R-:W-:-:S05]  /*0040*/  IMAD R0, R15, UR4, R0 ;  /* 0x000000040f007c24 */ /* 0x001fca000f8e0200 */
[----:B------:R-:W-:-:S13]  /*0050*/  ISETP.GT.AND P0, PT, R0, 0x7ff, PT ;  /* 0x000007ff0000780c */ /* 0x000fda0003f04270 */
[----:B------:R-:W-:Y:S05]  /*0060*/  @P0 EXIT ;  /* 0x000000000000094d */ /* 0x000fea0003800000 */
[----:B------:R-:W0:Y:S01]  /*0070*/  LDC.64 R12, c[0x0][0x390] ;  /* 0x0000e400ff0c7b82 */ /* 0x000e220000000a00 */
[----:B------:R-:W1:Y:S01]  /*0080*/  LDCU UR4, c[0x0][0x370] ;  /* 0x00006e00ff0477ac */ /* 0x000e620008000800 */
[----:B------:R-:W2:Y:S06]  /*0090*/  LDCU.64 UR6, c[0x0][0x358] ;  /* 0x00006b00ff0677ac */ /* 0x000eac0008000a00 */
[----:B------:R-:W3:Y:S08]  /*00a0*/  LDC.64 R8, c[0x0][0x380] ;  /* 0x0000e000ff087b82 */ /* 0x000ef00000000a00 */
[----:B------:R-:W4:Y:S01]  /*00b0*/  LDC.64 R10, c[0x0][0x388] ;  /* 0x0000e200ff0a7b82 */ /* 0x000f220000000a00 */
[----:B-1----:R-:W-:-:S07]  /*00c0*/  IMAD R15, R15, UR4, RZ ;  /* 0x000000040f0f7c24 */ /* 0x002fce000f8e02ff */
.L_x_0:
[----:B---3--:R-:W-:-:S04]  /*00d0*/  IMAD.WIDE R2, R0, 0x4, R8 ;  /* 0x0000000400027825 */ /* 0x008fc800078e0208 */
[C---:B----4-:R-:W-:Y:S02]  /*00e0*/  IMAD.WIDE R4, R0.reuse, 0x4, R10 ;  /* 0x0000000400047825 */ /* 0x050fe400078e020a */
[----:B--2---:R-:W2:Y:S04]  /*00f0*/  LDG.E R2, desc[UR6][R2.64] ;  /* 0x0000000602027981 */ /* 0x004ea8000c1e1900 */
[----:B------:R-:W2:Y:S01]  /*0100*/  LDG.E R5, desc[UR6][R4.64] ;  /* 0x0000000604057981 */ /* 0x000ea2000c1e1900 */
[----:B01----:R-:W-:Y:S01]  /*0110*/  IMAD.WIDE R6, R0, 0x4, R12 ;  /* 0x0000000400067825 */ /* 0x003fe200078e020c */
[----:B------:R-:W-:-:S04]  /*0120*/  IADD3 R0, PT, PT, R15, R0, RZ ;  /* 0x000000000f007210 */ /* 0x000fc80007ffe0ff */
[----:B------:R-:W-:Y:S02]  /*0130*/  ISETP.GE.AND P0, PT, R0, 0x800, PT ;  /* 0x000008000000780c */ /* 0x000fe40003f06270 */
[----:B--2---:R-:W-:-:S05]  /*0140*/  IADD3 R17, PT, PT, R2, R5, RZ ;  /* 0x0000000502117210 */ /* 0x004fca0007ffe0ff */
[----:B------:R1:W-:Y:S06]  /*0150*/  STG.E desc[UR6][R6.64], R17 ;  /* 0x0000001106007986 */ /* 0x0003ec000c101906 */
[----:B------:R-:W-:Y:S05]  /*0160*/  @!P0 BRA `(.L_x_0) ;  /* 0xfffffffc00d88947 */ /* 0x000fea000383ffff */
[----:B------:R-:W-:Y:S05]  /*0170*/  EXIT ;  /* 0x000000000000794d */ /* 0x000fea0003800000 */
.L_x_1:
[----:B------:R-:W-:-:S00]  /*0180*/  BRA `(.L_x_1) ;  /* 0xfffffffc00fc7947 */ /* 0x000fc0000383ffff */
[----:B------:R-:W-:-:S00]  /*0190*/  NOP ;  /* 0x0000000000007918 */ /* 0x000fc00000000000 */
        /* <DEDUP_REMOVED lines=14> */
.L_x_2:


//--------------------- .nv.shared.reserved.0     --------------------------
	.section	.nv.shared.reserved.0,"aw",@nobits
	.weak		__nv_reservedSMEM_offset_0_alias
	.size		__nv_reservedSMEM_offset_0_alias, 0, 64
	.other		__nv_reservedSMEM_offset_0_alias,@"STO_CUDA_RESERVED_SHARED STV_DEFAULT"
__nv_reservedSMEM_offset_0_alias:
	.zero		0
	.zero		64


//--------------------- .nv.constant0._Z11add_complexPiS_S_ --------------------------
	.section	.nv.constant0._Z11add_complexPiS_S_,"a",@progbits
	.sectionflags	@""
	.align	4
.nv.constant0._Z11add_complexPiS_S_:
	.zero		920


//--------------------- SYMBOLS --------------------------

	.type		.nv.reservedSmem.offset0,@object
	.size		.nv.reservedSmem.offset0,0x4
